//
// Generated by NVIDIA NVVM Compiler
//
// Compiler Build ID: CL-36424714
// Cuda compilation tools, release 13.0, V13.0.88
// Based on NVVM 20.0.0
//

.version 9.0
.target sm_100
.address_size 64

	// .globl	_Z12vec_populatePiS_S_

.visible .entry _Z12vec_populatePiS_S_(
	.param .u64 .ptr .align 1 _Z12vec_populatePiS_S__param_0,
	.param .u64 .ptr .align 1 _Z12vec_populatePiS_S__param_1,
	.param .u64 .ptr .align 1 _Z12vec_populatePiS_S__param_2
)
{
	.reg .b32 	%r<5>;
	.reg .b64 	%rd<11>;

	ld.param.u64 	%rd1, [_Z12vec_populatePiS_S__param_0];
	ld.param.u64 	%rd2, [_Z12vec_populatePiS_S__param_1];
	ld.param.u64 	%rd3, [_Z12vec_populatePiS_S__param_2];
	cvta.to.global.u64 	%rd4, %rd1;
	cvta.to.global.u64 	%rd5, %rd2;
	cvta.to.global.u64 	%rd6, %rd3;
	mov.u32 	%r1, %tid.x;
	mul.lo.s32 	%r2, %r1, %r1;
	mul.wide.u32 	%rd7, %r1, 4;
	add.s64 	%rd8, %rd4, %rd7;
	st.global.u32 	[%rd8], %r2;
	mul.lo.s32 	%r3, %r2, %r1;
	add.s64 	%rd9, %rd5, %rd7;
	st.global.u32 	[%rd9], %r3;
	add.s64 	%rd10, %rd6, %rd7;
	mov.b32 	%r4, 0;
	st.global.u32 	[%rd10], %r4;
	ret;

}
	// .globl	_Z7vec_addPiS_S_
.visible .entry _Z7vec_addPiS_S_(
	.param .u64 .ptr .align 1 _Z7vec_addPiS_S__param_0,
	.param .u64 .ptr .align 1 _Z7vec_addPiS_S__param_1,
	.param .u64 .ptr .align 1 _Z7vec_addPiS_S__param_2
)
{
	.reg .b32 	%r<5>;
	.reg .b64 	%rd<11>;

	ld.param.u64 	%rd1, [_Z7vec_addPiS_S__param_0];
	ld.param.u64 	%rd2, [_Z7vec_addPiS_S__param_1];
	ld.param.u64 	%rd3, [_Z7vec_addPiS_S__param_2];
	cvta.to.global.u64 	%rd4, %rd1;
	cvta.to.global.u64 	%rd5, %rd2;
	cvta.to.global.u64 	%rd6, %rd3;
	mov.u32 	%r1, %tid.x;
	mul.wide.u32 	%rd7, %r1, 4;
	add.s64 	%rd8, %rd4, %rd7;
	ld.global.u32 	%r2, [%rd8];
	add.s64 	%rd9, %rd5, %rd7;
	ld.global.u32 	%r3, [%rd9];
	add.s32 	%r4, %r3, %r2;
	add.s64 	%rd10, %rd6, %rd7;
	st.global.u32 	[%rd10], %r4;
	ret;

}
	// .globl	_Z14vec_add_assertPiS_S_S_
.visible .entry _Z14vec_add_assertPiS_S_S_(
	.param .u64 .ptr .align 1 _Z14vec_add_assertPiS_S_S__param_0,
	.param .u64 .ptr .align 1 _Z14vec_add_assertPiS_S_S__param_1,
	.param .u64 .ptr .align 1 _Z14vec_add_assertPiS_S_S__param_2,
	.param .u64 .ptr .align 1 _Z14vec_add_assertPiS_S_S__param_3
)
{
	.reg .pred 	%p<2>;
	.reg .b32 	%r<8>;
	.reg .b64 	%rd<13>;

	ld.param.u64 	%rd2, [_Z14vec_add_assertPiS_S_S__param_0];
	ld.param.u64 	%rd3, [_Z14vec_add_assertPiS_S_S__param_1];
	ld.param.u64 	%rd4, [_Z14vec_add_assertPiS_S_S__param_2];
	ld.param.u64 	%rd5, [_Z14vec_add_assertPiS_S_S__param_3];
	cvta.to.global.u64 	%rd1, %rd5;
	mov.b32 	%r1, 0;
	st.global.u32 	[%rd1], %r1;
	cvta.to.global.u64 	%rd6, %rd4;
	cvta.to.global.u64 	%rd7, %rd2;
	cvta.to.global.u64 	%rd8, %rd3;
	mov.u32 	%r2, %tid.x;
	mul.wide.u32 	%rd9, %r2, 4;
	add.s64 	%rd10, %rd6, %rd9;
	ld.global.u32 	%r3, [%rd10];
	add.s64 	%rd11, %rd7, %rd9;
	ld.global.u32 	%r4, [%rd11];
	add.s64 	%rd12, %rd8, %rd9;
	ld.global.u32 	%r5, [%rd12];
	add.s32 	%r6, %r5, %r4;
	setp.eq.s32 	%p1, %r3, %r6;
	@%p1 bra 	$L__BB2_2;
	mov.b32 	%r7, 1;
	st.global.u32 	[%rd1], %r7;
$L__BB2_2:
	ret;

}


// ===== COMPILED SASS (sm_100) =====

	.target	sm_100

	.elftype	@"ET_EXEC"


//--------------------- .note.nv.tkinfo           --------------------------
	.section	.note.nv.tkinfo,"",@"SHT_NOTE"
	.sectionflags	@"SHF_NOTE_NV_TKINFO"
	.tkinfo
        /*0018*/ 	.word	0x00000002
        /*0030*/ 	.string	""
        /*0030*/ 	.string	"ptxas"
        /*0030*/ 	.string	"Cuda compilation tools, release 13.0, V13.0.88"
        /*0030*/ 	.string	"Build cuda_13.0.r13.0/compiler.36424714_0"
        /*0030*/ 	.string	"-arch sm_100 -m 64 "



//--------------------- .note.nv.cuinfo           --------------------------
	.section	.note.nv.cuinfo,"",@"SHT_NOTE"
	.sectionflags	@"SHF_NOTE_NV_CUINFO"
        /*0018*/ 	.short	0x0002
        /*001a*/ 	.short	0x0064
        /*001c*/ 	.short	0x0082
	.zero		2


//--------------------- .nv.info                  --------------------------
	.section	.nv.info,"",@"SHT_CUDA_INFO"
	.align	4


	//----- nvinfo : EIATTR_REGCOUNT
	.align		4
        /*0000*/ 	.byte	0x04, 0x2f
        /*0002*/ 	.short	(.L_1 - .L_0)
	.align		4
.L_0:
        /*0004*/ 	.word	index@(_Z12vec_populatePiS_S_)
        /*0008*/ 	.word	0x00000010


	//----- nvinfo : EIATTR_FRAME_SIZE
	.align		4
.L_1:
        /*000c*/ 	.byte	0x04, 0x11
        /*000e*/ 	.short	(.L_3 - .L_2)
	.align		4
.L_2:
        /*0010*/ 	.word	index@(_Z12vec_populatePiS_S_)
        /*0014*/ 	.word	0x00000000


	//----- nvinfo : EIATTR_REGCOUNT
	.align		4
.L_3:
        /*0018*/ 	.byte	0x04, 0x2f
        /*001a*/ 	.short	(.L_5 - .L_4)
	.align		4
.L_4:
        /*001c*/ 	.word	index@(_Z7vec_addPiS_S_)
        /*0020*/ 	.word	0x0000000c


	//----- nvinfo : EIATTR_FRAME_SIZE
	.align		4
.L_5:
        /*0024*/ 	.byte	0x04, 0x11
        /*0026*/ 	.short	(.L_7 - .L_6)
	.align		4
.L_6:
        /*0028*/ 	.word	index@(_Z7vec_addPiS_S_)
        /*002c*/ 	.word	0x00000000


	//----- nvinfo : EIATTR_REGCOUNT
	.align		4
.L_7:
        /*0030*/ 	.byte	0x04, 0x2f
        /*0032*/ 	.short	(.L_9 - .L_8)
	.align		4
.L_8:
        /*0034*/ 	.word	index@(_Z14vec_add_assertPiS_S_S_)
        /*0038*/ 	.word	0x0000000e


	//----- nvinfo : EIATTR_FRAME_SIZE
	.align		4
.L_9:
        /*003c*/ 	.byte	0x04, 0x11
        /*003e*/ 	.short	(.L_11 - .L_10)
	.align		4
.L_10:
        /*0040*/ 	.word	index@(_Z14vec_add_assertPiS_S_S_)
        /*0044*/ 	.word	0x00000000


	//----- nvinfo : EIATTR_MIN_STACK_SIZE
	.align		4
.L_11:
        /*0048*/ 	.byte	0x04, 0x12
        /*004a*/ 	.short	(.L_13 - .L_12)
	.align		4
.L_12:
        /*004c*/ 	.word	index@(_Z14vec_add_assertPiS_S_S_)
        /*0050*/ 	.word	0x00000000


	//----- nvinfo : EIATTR_MIN_STACK_SIZE
	.align		4
.L_13:
        /*0054*/ 	.byte	0x04, 0x12
        /*0056*/ 	.short	(.L_15 - .L_14)
	.align		4
.L_14:
        /*0058*/ 	.word	index@(_Z7vec_addPiS_S_)
        /*005c*/ 	.word	0x00000000


	//----- nvinfo : EIATTR_MIN_STACK_SIZE
	.align		4
.L_15:
        /*0060*/ 	.byte	0x04, 0x12
        /*0062*/ 	.short	(.L_17 - .L_16)
	.align		4
.L_16:
        /*0064*/ 	.word	index@(_Z12vec_populatePiS_S_)
        /*0068*/ 	.word	0x00000000
.L_17:


//--------------------- .nv.compat                --------------------------
	.section	.nv.compat,"",@"SHT_CUDA_COMPAT_INFO"
	.align	4
        /*0000*/ 	.byte	0x02, 0x09, 0x00, 0x00, 0x02, 0x02, 0x01, 0x00, 0x02, 0x05, 0x05, 0x00, 0x03, 0x07, 0x01, 0x01
        /*0010*/ 	.byte	0x02, 0x03, 0x00, 0x00, 0x02, 0x06, 0x01, 0x00, 0x04, 0x0b, 0x08, 0x00, 0x09, 0x00, 0x00, 0x00
        /*0020*/ 	.byte	0x00, 0x00, 0x00, 0x00


//--------------------- .nv.info._Z14vec_add_assertPiS_S_S_ --------------------------
	.section	.nv.info._Z14vec_add_assertPiS_S_S_,"",@"SHT_CUDA_INFO"
	.sectionflags	@""
	.align	4


	//----- nvinfo : EIATTR_CUDA_API_VERSION
	.align		4
        /*0000*/ 	.byte	0x04, 0x37
        /*0002*/ 	.short	(.L_19 - .L_18)
.L_18:
        /*0004*/ 	.word	0x00000082


	//----- nvinfo : EIATTR_KPARAM_INFO
	.align		4
.L_19:
        /*0008*/ 	.byte	0x04, 0x17
        /*000a*/ 	.short	(.L_21 - .L_20)
.L_20:
        /*000c*/ 	.word	0x00000000
        /*0010*/ 	.short	0x0003
        /*0012*/ 	.short	0x0018
        /*0014*/ 	.byte	0x00, 0xf5, 0x21, 0x00


	//----- nvinfo : EIATTR_KPARAM_INFO
	.align		4
.L_21:
        /*0018*/ 	.byte	0x04, 0x17
        /*001a*/ 	.short	(.L_23 - .L_22)
.L_22:
        /*001c*/ 	.word	0x00000000
        /*0020*/ 	.short	0x0002
        /*0022*/ 	.short	0x0010
        /*0024*/ 	.byte	0x00, 0xf5, 0x21, 0x00


	//----- nvinfo : EIATTR_KPARAM_INFO
	.align		4
.L_23:
        /*0028*/ 	.byte	0x04, 0x17
        /*002a*/ 	.short	(.L_25 - .L_24)
.L_24:
        /*002c*/ 	.word	0x00000000
        /*0030*/ 	.short	0x0001
        /*0032*/ 	.short	0x0008
        /*0034*/ 	.byte	0x00, 0xf5, 0x21, 0x00


	//----- nvinfo : EIATTR_KPARAM_INFO
	.align		4
.L_25:
        /*0038*/ 	.byte	0x04, 0x17
        /*003a*/ 	.short	(.L_27 - .L_26)
.L_26:
        /*003c*/ 	.word	0x00000000
        /*0040*/ 	.short	0x0000
        /*0042*/ 	.short	0x0000
        /*0044*/ 	.byte	0x00, 0xf5, 0x21, 0x00


	//----- nvinfo : EIATTR_SPARSE_MMA_MASK
	.align		4
.L_27:
        /*0048*/ 	.byte	0x03, 0x50
        /*004a*/ 	.short	0x0000


	//----- nvinfo : EIATTR_MAXREG_COUNT
	.align		4
        /*004c*/ 	.byte	0x03, 0x1b
        /*004e*/ 	.short	0x00ff


	//----- nvinfo : EIATTR_MERCURY_ISA_VERSION
	.align		4
        /*0050*/ 	.byte	0x03, 0x5f
        /*0052*/ 	.short	0x0101


	//----- nvinfo : EIATTR_VRC_CTA_INIT_COUNT
	.align		4
        /*0054*/ 	.byte	0x02, 0x4a
	.zero		1
	.zero		1


	//----- nvinfo : EIATTR_EXIT_INSTR_OFFSETS
	.align		4
        /*0058*/ 	.byte	0x04, 0x1c
        /*005a*/ 	.short	(.L_29 - .L_28)


	//   ....[0]....
.L_28:
        /*005c*/ 	.word	0x00000100


	//   ....[1]....
        /*0060*/ 	.word	0x00000130


	//----- nvinfo : EIATTR_CBANK_PARAM_SIZE
	.align		4
.L_29:
        /*0064*/ 	.byte	0x03, 0x19
        /*0066*/ 	.short	0x0020


	//----- nvinfo : EIATTR_PARAM_CBANK
	.align		4
        /*0068*/ 	.byte	0x04, 0x0a
        /*006a*/ 	.short	(.L_31 - .L_30)
	.align		4
.L_30:
        /*006c*/ 	.word	index@(.nv.constant0._Z14vec_add_assertPiS_S_S_)
        /*0070*/ 	.short	0x0380
        /*0072*/ 	.short	0x0020


	//----- nvinfo : EIATTR_SW_WAR
	.align		4
.L_31:
        /*0074*/ 	.byte	0x04, 0x36
        /*0076*/ 	.short	(.L_33 - .L_32)
.L_32:
        /*0078*/ 	.word	0x00000008
.L_33:


//--------------------- .nv.info._Z7vec_addPiS_S_ --------------------------
	.section	.nv.info._Z7vec_addPiS_S_,"",@"SHT_CUDA_INFO"
	.sectionflags	@""
	.align	4


	//----- nvinfo : EIATTR_CUDA_API_VERSION
	.align		4
        /*0000*/ 	.byte	0x04, 0x37
        /*0002*/ 	.short	(.L_35 - .L_34)
.L_34:
        /*0004*/ 	.word	0x00000082


	//----- nvinfo : EIATTR_KPARAM_INFO
	.align		4
.L_35:
        /*0008*/ 	.byte	0x04, 0x17
        /*000a*/ 	.short	(.L_37 - .L_36)
.L_36:
        /*000c*/ 	.word	0x00000000
        /*0010*/ 	.short	0x0002
        /*0012*/ 	.short	0x0010
        /*0014*/ 	.byte	0x00, 0xf5, 0x21, 0x00


	//----- nvinfo : EIATTR_KPARAM_INFO
	.align		4
.L_37:
        /*0018*/ 	.byte	0x04, 0x17
        /*001a*/ 	.short	(.L_39 - .L_38)
.L_38:
        /*001c*/ 	.word	0x00000000
        /*0020*/ 	.short	0x0001
        /*0022*/ 	.short	0x0008
        /*0024*/ 	.byte	0x00, 0xf5, 0x21, 0x00


	//----- nvinfo : EIATTR_KPARAM_INFO
	.align		4
.L_39:
        /*0028*/ 	.byte	0x04, 0x17
        /*002a*/ 	.short	(.L_41 - .L_40)
.L_40:
        /*002c*/ 	.word	0x00000000
        /*0030*/ 	.short	0x0000
        /*0032*/ 	.short	0x0000
        /*0034*/ 	.byte	0x00, 0xf5, 0x21, 0x00


	//----- nvinfo : EIATTR_SPARSE_MMA_MASK
	.align		4
.L_41:
        /*0038*/ 	.byte	0x03, 0x50
        /*003a*/ 	.short	0x0000


	//----- nvinfo : EIATTR_MAXREG_COUNT
	.align		4
        /*003c*/ 	.byte	0x03, 0x1b
        /*003e*/ 	.short	0x00ff


	//----- nvinfo : EIATTR_MERCURY_ISA_VERSION
	.align		4
        /*0040*/ 	.byte	0x03, 0x5f
        /*0042*/ 	.short	0x0101


	//----- nvinfo : EIATTR_VRC_CTA_INIT_COUNT
	.align		4
        /*0044*/ 	.byte	0x02, 0x4a
	.zero		1
	.zero		1


	//----- nvinfo : EIATTR_EXIT_INSTR_OFFSETS
	.align		4
        /*0048*/ 	.byte	0x04, 0x1c
        /*004a*/ 	.short	(.L_43 - .L_42)


	//   ....[0]....
.L_42:
        /*004c*/ 	.word	0x000000d0


	//----- nvinfo : EIATTR_CBANK_PARAM_SIZE
	.align		4
.L_43:
        /*0050*/ 	.byte	0x03, 0x19
        /*0052*/ 	.short	0x0018


	//----- nvinfo : EIATTR_PARAM_CBANK
	.align		4
        /*0054*/ 	.byte	0x04, 0x0a
        /*0056*/ 	.short	(.L_45 - .L_44)
	.align		4
.L_44:
        /*0058*/ 	.word	index@(.nv.constant0._Z7vec_addPiS_S_)
        /*005c*/ 	.short	0x0380
        /*005e*/ 	.short	0x0018


	//----- nvinfo : EIATTR_SW_WAR
	.align		4
.L_45:
        /*0060*/ 	.byte	0x04, 0x36
        /*0062*/ 	.short	(.L_47 - .L_46)
.L_46:
        /*0064*/ 	.word	0x00000008
.L_47:


//--------------------- .nv.info._Z12vec_populatePiS_S_ --------------------------
	.section	.nv.info._Z12vec_populatePiS_S_,"",@"SHT_CUDA_INFO"
	.sectionflags	@""
	.align	4


	//----- nvinfo : EIATTR_CUDA_API_VERSION
	.align		4
        /*0000*/ 	.byte	0x04, 0x37
        /*0002*/ 	.short	(.L_49 - .L_48)
.L_48:
        /*0004*/ 	.word	0x00000082


	//----- nvinfo : EIATTR_KPARAM_INFO
	.align		4
.L_49:
        /*0008*/ 	.byte	0x04, 0x17
        /*000a*/ 	.short	(.L_51 - .L_50)
.L_50:
        /*000c*/ 	.word	0x00000000
        /*0010*/ 	.short	0x0002
        /*0012*/ 	.short	0x0010
        /*0014*/ 	.byte	0x00, 0xf5, 0x21, 0x00


	//----- nvinfo : EIATTR_KPARAM_INFO
	.align		4
.L_51:
        /*0018*/ 	.byte	0x04, 0x17
        /*001a*/ 	.short	(.L_53 - .L_52)
.L_52:
        /*001c*/ 	.word	0x00000000
        /*0020*/ 	.short	0x0001
        /*0022*/ 	.short	0x0008
        /*0024*/ 	.byte	0x00, 0xf5, 0x21, 0x00


	//----- nvinfo : EIATTR_KPARAM_INFO
	.align		4
.L_53:
        /*0028*/ 	.byte	0x04, 0x17
        /*002a*/ 	.short	(.L_55 - .L_54)
.L_54:
        /*002c*/ 	.word	0x00000000
        /*0030*/ 	.short	0x0000
        /*0032*/ 	.short	0x0000
        /*0034*/ 	.byte	0x00, 0xf5, 0x21, 0x00


	//----- nvinfo : EIATTR_SPARSE_MMA_MASK
	.align		4
.L_55:
        /*0038*/ 	.byte	0x03, 0x50
        /*003a*/ 	.short	0x0000


	//----- nvinfo : EIATTR_MAXREG_COUNT
	.align		4
        /*003c*/ 	.byte	0x03, 0x1b
        /*003e*/ 	.short	0x00ff


	//----- nvinfo : EIATTR_MERCURY_ISA_VERSION
	.align		4
        /*0040*/ 	.byte	0x03, 0x5f
        /*0042*/ 	.short	0x0101


	//----- nvinfo : EIATTR_VRC_CTA_INIT_COUNT
	.align		4
        /*0044*/ 	.byte	0x02, 0x4a
	.zero		1
	.zero		1


	//----- nvinfo : EIATTR_EXIT_INSTR_OFFSETS
	.align		4
        /*0048*/ 	.byte	0x04, 0x1c
        /*004a*/ 	.short	(.L_57 - .L_56)


	//   ....[0]....
.L_56:
        /*004c*/ 	.word	0x000000e0


	//----- nvinfo : EIATTR_CBANK_PARAM_SIZE
	.align		4
.L_57:
        /*0050*/ 	.byte	0x03, 0x19
        /*0052*/ 	.short	0x0018


	//----- nvinfo : EIATTR_PARAM_CBANK
	.align		4
        /*0054*/ 	.byte	0x04, 0x0a
        /*0056*/ 	.short	(.L_59 - .L_58)
	.align		4
.L_58:
        /*0058*/ 	.word	index@(.nv.constant0._Z12vec_populatePiS_S_)
        /*005c*/ 	.short	0x0380
        /*005e*/ 	.short	0x0018


	//----- nvinfo : EIATTR_SW_WAR
	.align		4
.L_59:
        /*0060*/ 	.byte	0x04, 0x36
        /*0062*/ 	.short	(.L_61 - .L_60)
.L_60:
        /*0064*/ 	.word	0x00000008
.L_61:


//--------------------- .nv.callgraph             --------------------------
	.section	.nv.callgraph,"",@"SHT_CUDA_CALLGRAPH"
	.align	4
	.sectionentsize	8
	.align		4
        /*0000*/ 	.word	0x00000000
	.align		4
        /*0004*/ 	.word	0xffffffff
	.align		4
        /*0008*/ 	.word	0x00000000
	.align		4
        /*000c*/ 	.word	0xfffffffe
	.align		4
        /*0010*/ 	.word	0x00000000
	.align		4
        /*0014*/ 	.word	0xfffffffd
	.align		4
        /*0018*/ 	.word	0x00000000
	.align		4
        /*001c*/ 	.word	0xfffffffc


//--------------------- .text._Z14vec_add_assertPiS_S_S_ --------------------------
	.section	.text._Z14vec_add_assertPiS_S_S_,"ax",@progbits
	.align	128
        .global         _Z14vec_add_assertPiS_S_S_
        .type           _Z14vec_add_assertPiS_S_S_,@function
        .size           _Z14vec_add_assertPiS_S_S_,(.L_x_3 - _Z14vec_add_assertPiS_S_S_)
        .other          _Z14vec_add_assertPiS_S_S_,@"STO_CUDA_ENTRY STV_DEFAULT"
_Z14vec_add_assertPiS_S_S_:
.text._Z14vec_add_assertPiS_S_S_:
[----:B------:R-:W-:Y:S01]  /*0000*/  LDC R1, c[0x0][0x37c] ;  /* 0x0000df00ff017b82 */ /* 0x000fe20000000800 */
[----:B------:R-:W0:Y:S07]  /*0010*/  S2R R11, SR_TID.X ;  /* 0x00000000000b7919 */ /* 0x000e2e0000002100 */
[----:B------:R-:W0:Y:S01]  /*0020*/  LDC.64 R6, c[0x0][0x380] ;  /* 0x0000e000ff067b82 */ /* 0x000e220000000a00 */
[----:B------:R-:W1:Y:S07]  /*0030*/  LDCU.64 UR4, c[0x0][0x358] ;  /* 0x00006b00ff0477ac */ /* 0x000e6e0008000a00 */
[----:B------:R-:W2:Y:S08]  /*0040*/  LDC.64 R8, c[0x0][0x388] ;  /* 0x0000e200ff087b82 */ /* 0x000eb00000000a00 */
[----:B------:R-:W3:Y:S08]  /*0050*/  LDC.64 R4, c[0x0][0x390] ;  /* 0x0000e400ff047b82 */ /* 0x000ef00000000a00 */
[----:B------:R-:W1:Y:S01]  /*0060*/  LDC.64 R2, c[0x0][0x398] ;  /* 0x0000e600ff027b82 */ /* 0x000e620000000a00 */
[----:B0-----:R-:W-:-:S04]  /*0070*/  IMAD.WIDE.U32 R6, R11, 0x4, R6 ;  /* 0x000000040b067825 */ /* 0x001fc800078e0006 */
[----:B--2---:R-:W-:-:S04]  /*0080*/  IMAD.WIDE.U32 R8, R11, 0x4, R8 ;  /* 0x000000040b087825 */ /* 0x004fc800078e0008 */
[----:B---3--:R-:W-:Y:S01]  /*0090*/  IMAD.WIDE.U32 R4, R11, 0x4, R4 ;  /* 0x000000040b047825 */ /* 0x008fe200078e0004 */
[----:B-1----:R0:W-:Y:S04]  /*00a0*/  STG.E desc[UR4][R2.64], RZ ;  /* 0x000000ff02007986 */ /* 0x0021e8000c101904 */
[----:B------:R-:W2:Y:S04]  /*00b0*/  LDG.E R6, desc[UR4][R6.64] ;  /* 0x0000000406067981 */ /* 0x000ea8000c1e1900 */
[----:B------:R-:W2:Y:S04]  /*00c0*/  LDG.E R9, desc[UR4][R8.64] ;  /* 0x0000000408097981 */ /* 0x000ea8000c1e1900 */
[----:B------:R-:W3:Y:S01]  /*00d0*/  LDG.E R4, desc[UR4][R4.64] ;  /* 0x0000000404047981 */ /* 0x000ee2000c1e1900 */
[----:B--2---:R-:W-:-:S04]  /*00e0*/  IADD3 R11, PT, PT, R6, R9, RZ ;  /* 0x00000009060b7210 */ /* 0x004fc80007ffe0ff */
[----:B---3--:R-:W-:-:S13]  /*00f0*/  ISETP.NE.AND P0, PT, R4, R11, PT ;  /* 0x0000000b0400720c */ /* 0x008fda0003f05270 */
[----:B0-----:R-:W-:Y:S05]  /*0100*/  @!P0 EXIT ;  /* 0x000000000000894d */ /* 0x001fea0003800000 */
[----:B------:R-:W-:-:S05]  /*0110*/  HFMA2 R5, -RZ, RZ, 0, 5.9604644775390625e-08 ;  /* 0x00000001ff057431 */ /* 0x000fca00000001ff */
[----:B------:R-:W-:Y:S01]  /*0120*/  STG.E desc[UR4][R2.64], R5 ;  /* 0x0000000502007986 */ /* 0x000fe2000c101904 */
[----:B------:R-:W-:Y:S05]  /*0130*/  EXIT ;  /* 0x000000000000794d */ /* 0x000fea0003800000 */
.L_x_0:
[----:B------:R-:W-:-:S00]  /*0140*/  BRA `(.L_x_0) ;  /* 0xfffffffc00fc7947 */ /* 0x000fc0000383ffff */
[----:B------:R-:W-:-:S00]  /*0150*/  NOP ;  /* 0x0000000000007918 */ /* 0x000fc00000000000 */
        /* <DEDUP_REMOVED lines=10> */
.L_x_3:


//--------------------- .text._Z7vec_addPiS_S_    --------------------------
	.section	.text._Z7vec_addPiS_S_,"ax",@progbits
	.align	128
        .global         _Z7vec_addPiS_S_
        .type           _Z7vec_addPiS_S_,@function
        .size           _Z7vec_addPiS_S_,(.L_x_4 - _Z7vec_addPiS_S_)
        .other          _Z7vec_addPiS_S_,@"STO_CUDA_ENTRY STV_DEFAULT"
_Z7vec_addPiS_S_:
.text._Z7vec_addPiS_S_:
[----:B------:R-:W-:Y:S01]  /*0000*/  LDC R1, c[0x0][0x37c] ;  /* 0x0000df00ff017b82 */ /* 0x000fe20000000800 */
[----:B------:R-:W0:Y:S07]  /*0010*/  S2R R9, SR_TID.X ;  /* 0x0000000000097919 */ /* 0x000e2e0000002100 */
[----:B------:R-:W0:Y:S01]  /*0020*/  LDC.64 R2, c[0x0][0x380] ;  /* 0x0000e000ff027b82 */ /* 0x000e220000000a00 */
[----:B------:R-:W1:Y:S07]  /*0030*/  LDCU.64 UR4, c[0x0][0x358] ;  /* 0x00006b00ff0477ac */ /* 0x000e6e0008000a00 */
[----:B------:R-:W2:Y:S08]  /*0040*/  LDC.64 R4, c[0x0][0x388] ;  /* 0x0000e200ff047b82 */ /* 0x000eb00000000a00 */
[----:B------:R-:W3:Y:S01]  /*0050*/  LDC.64 R6, c[0x0][0x390] ;  /* 0x0000e400ff067b82 */ /* 0x000ee20000000a00 */
[----:B0-----:R-:W-:-:S04]  /*0060*/  IMAD.WIDE.U32 R2, R9, 0x4, R2 ;  /* 0x0000000409027825 */ /* 0x001fc800078e0002 */
[C---:B--2---:R-:W-:Y:S02]  /*0070*/  IMAD.WIDE.U32 R4, R9.reuse, 0x4, R4 ;  /* 0x0000000409047825 */ /* 0x044fe400078e0004 */
[----:B-1----:R-:W2:Y:S04]  /*0080*/  LDG.E R2, desc[UR4][R2.64] ;  /* 0x0000000402027981 */ /* 0x002ea8000c1e1900 */
[----:B------:R-:W2:Y:S01]  /*0090*/  LDG.E R5, desc[UR4][R4.64] ;  /* 0x0000000404057981 */ /* 0x000ea2000c1e1900 */
[----:B---3--:R-:W-:Y:S01]  /*00a0*/  IMAD.WIDE.U32 R6, R9, 0x4, R6 ;  /* 0x0000000409067825 */ /* 0x008fe200078e0006 */
[----:B--2---:R-:W-:-:S05]  /*00b0*/  IADD3 R9, PT, PT, R2, R5, RZ ;  /* 0x0000000502097210 */ /* 0x004fca0007ffe0ff */
[----:B------:R-:W-:Y:S01]  /*00c0*/  STG.E desc[UR4][R6.64], R9 ;  /* 0x0000000906007986 */ /* 0x000fe2000c101904 */
[----:B------:R-:W-:Y:S05]  /*00d0*/  EXIT ;  /* 0x000000000000794d */ /* 0x000fea0003800000 */
.L_x_1:
        /* <DEDUP_REMOVED lines=10> */
.L_x_4:


//--------------------- .text._Z12vec_populatePiS_S_ --------------------------
	.section	.text._Z12vec_populatePiS_S_,"ax",@progbits
	.align	128
        .global         _Z12vec_populatePiS_S_
        .type           _Z12vec_populatePiS_S_,@function
        .size           _Z12vec_populatePiS_S_,(.L_x_5 - _Z12vec_populatePiS_S_)
        .other          _Z12vec_populatePiS_S_,@"STO_CUDA_ENTRY STV_DEFAULT"
_Z12vec_populatePiS_S_:
.text._Z12vec_populatePiS_S_:
[----:B------:R-:W-:Y:S01]  /*0000*/  LDC R1, c[0x0][0x37c] ;  /* 0x0000df00ff017b82 */ /* 0x000fe20000000800 */
[----:B------:R-:W0:Y:S07]  /*0010*/  S2R R13, SR_TID.X ;  /* 0x00000000000d7919 */ /* 0x000e2e0000002100 */
[----:B------:R-:W1:Y:S01]  /*0020*/  LDC.64 R2, c[0x0][0x380] ;  /* 0x0000e000ff027b82 */ /* 0x000e620000000a00 */
[----:B------:R-:W2:Y:S07]  /*0030*/  LDCU.64 UR4, c[0x0][0x358] ;  /* 0x00006b00ff0477ac */ /* 0x000eae0008000a00 */
[----:B------:R-:W3:Y:S08]  /*0040*/  LDC.64 R4, c[0x0][0x388] ;  /* 0x0000e200ff047b82 */ /* 0x000ef00000000a00 */
[----:B------:R-:W4:Y:S01]  /*0050*/  LDC.64 R6, c[0x0][0x390] ;  /* 0x0000e400ff067b82 */ /* 0x000f220000000a00 */
[----:B0-----:R-:W-:-:S02]  /*0060*/  IMAD R9, R13, R13, RZ ;  /* 0x0000000d0d097224 */ /* 0x001fc400078e02ff */
[----:B-1----:R-:W-:-:S04]  /*0070*/  IMAD.WIDE.U32 R2, R13, 0x4, R2 ;  /* 0x000000040d027825 */ /* 0x002fc800078e0002 */
[----:B---3--:R-:W-:Y:S01]  /*0080*/  IMAD.WIDE.U32 R4, R13, 0x4, R4 ;  /* 0x000000040d047825 */ /* 0x008fe200078e0004 */
[----:B--2---:R-:W-:Y:S03]  /*0090*/  STG.E desc[UR4][R2.64], R9 ;  /* 0x0000000902007986 */ /* 0x004fe6000c101904 */
[----:B------:R-:W-:Y:S02]  /*00a0*/  IMAD R11, R9, R13, RZ ;  /* 0x0000000d090b7224 */ /* 0x000fe400078e02ff */
[----:B----4-:R-:W-:-:S03]  /*00b0*/  IMAD.WIDE.U32 R6, R13, 0x4, R6 ;  /* 0x000000040d067825 */ /* 0x010fc600078e0006 */
[----:B------:R-:W-:Y:S04]  /*00c0*/  STG.E desc[UR4][R4.64], R11 ;  /* 0x0000000b04007986 */ /* 0x000fe8000c101904 */
[----:B------:R-:W-:Y:S01]  /*00d0*/  STG.E desc[UR4][R6.64], RZ ;  /* 0x000000ff06007986 */ /* 0x000fe2000c101904 */
[----:B------:R-:W-:Y:S05]  /*00e0*/  EXIT ;  /* 0x000000000000794d */ /* 0x000fea0003800000 */
.L_x_2:
        /* <DEDUP_REMOVED lines=9> */
.L_x_5:


//--------------------- .nv.shared.reserved.0     --------------------------
	.section	.nv.shared.reserved.0,"aw",@nobits
	.weak		__nv_reservedSMEM_offset_0_alias
	.size		__nv_reservedSMEM_offset_0_alias, 0, 64
	.other		__nv_reservedSMEM_offset_0_alias,@"STO_CUDA_RESERVED_SHARED STV_DEFAULT"
__nv_reservedSMEM_offset_0_alias:
	.zero		0
	.zero		64


//--------------------- .nv.constant0._Z14vec_add_assertPiS_S_S_ --------------------------
	.section	.nv.constant0._Z14vec_add_assertPiS_S_S_,"a",@progbits
	.sectionflags	@""
	.align	4
.nv.constant0._Z14vec_add_assertPiS_S_S_:
	.zero		928


//--------------------- .nv.constant0._Z7vec_addPiS_S_ --------------------------
	.section	.nv.constant0._Z7vec_addPiS_S_,"a",@progbits
	.sectionflags	@""
	.align	4
.nv.constant0._Z7vec_addPiS_S_:
	.zero		920


//--------------------- .nv.constant0._Z12vec_populatePiS_S_ --------------------------
	.section	.nv.constant0._Z12vec_populatePiS_S_,"a",@progbits
	.sectionflags	@""
	.align	4
.nv.constant0._Z12vec_populatePiS_S_:
	.zero		920


//--------------------- SYMBOLS --------------------------

	.type		.nv.reservedSmem.offset0,@object
	.size		.nv.reservedSmem.offset0,0x4
